	.headerflags	@"EF_CUDA_TEXMODE_UNIFIED EF_CUDA_64BIT_ADDRESS EF_CUDA_ACCELERATORS EF_CUDA_SM90 EF_CUDA_VIRTUAL_SM(EF_CUDA_SM90)"
	.elftype	@"ET_EXEC"


//--------------------- .nv.info                  --------------------------
	.section	.nv.info,"",@"SHT_CUDA_INFO"
	.align	4


	//----- nvinfo : EIATTR_REGCOUNT
	.align		4
        /*0000*/ 	.byte	0x04, 0x2f
        /*0002*/ 	.short	(.L_3 - .L_2)
	.align		4
.L_2:
        /*0004*/ 	.word	index@(triton_poi_fused__native_batch_norm_legit_no_training_leaky_relu_15)
        /*0008*/ 	.word	0x00000010


	//----- nvinfo : EIATTR_MIN_STACK_SIZE
	.align		4
.L_3:
        /*000c*/ 	.byte	0x04, 0x12
        /*000e*/ 	.short	(.L_5 - .L_4)
	.align		4
.L_4:
        /*0010*/ 	.word	index@(triton_poi_fused__native_batch_norm_legit_no_training_leaky_relu_15)
        /*0014*/ 	.word	0x00000000


	//----- nvinfo : EIATTR_FRAME_SIZE
	.align		4
.L_5:
        /*0018*/ 	.byte	0x04, 0x11
        /*001a*/ 	.short	(.L_7 - .L_6)
	.align		4
.L_6:
        /*001c*/ 	.word	index@(triton_poi_fused__native_batch_norm_legit_no_training_leaky_relu_15)
        /*0020*/ 	.word	0x00000000


	//----- nvinfo : EIATTR_MIN_STACK_SIZE
	.align		4
.L_7:
        /*0024*/ 	.byte	0x04, 0x12
        /*0026*/ 	.short	(.L_9 - .L_8)
	.align		4
.L_8:
        /*0028*/ 	.word	index@(triton_poi_fused__native_batch_norm_legit_no_training_leaky_relu_15)
        /*002c*/ 	.word	0x00000000
.L_9:


//--------------------- .nv.info.triton_poi_fused__native_batch_norm_legit_no_training_leaky_relu_15 --------------------------
	.section	.nv.info.triton_poi_fused__native_batch_norm_legit_no_training_leaky_relu_15,"",@"SHT_CUDA_INFO"
	.sectionflags	@""
	.align	4


	//----- nvinfo : EIATTR_CUDA_API_VERSION
	.align		4
        /*0000*/ 	.byte	0x04, 0x37
        /*0002*/ 	.short	(.L_11 - .L_10)
.L_10:
        /*0004*/ 	.word	0x0000007c


	//----- nvinfo : EIATTR_KPARAM_INFO
	.align		4
.L_11:
        /*0008*/ 	.byte	0x04, 0x17
        /*000a*/ 	.short	(.L_13 - .L_12)
.L_12:
        /*000c*/ 	.word	0x00000000
        /*0010*/ 	.short	0x0006
        /*0012*/ 	.short	0x0030
        /*0014*/ 	.byte	0x00, 0xf0, 0x11, 0x00


	//----- nvinfo : EIATTR_KPARAM_INFO
	.align		4
.L_13:
        /*0018*/ 	.byte	0x04, 0x17
        /*001a*/ 	.short	(.L_15 - .L_14)
.L_14:
        /*001c*/ 	.word	0x00000000
        /*0020*/ 	.short	0x0005
        /*0022*/ 	.short	0x0028
        /*0024*/ 	.byte	0x00, 0xf4, 0x21, 0x00


	//----- nvinfo : EIATTR_KPARAM_INFO
	.align		4
.L_15:
        /*0028*/ 	.byte	0x04, 0x17
        /*002a*/ 	.short	(.L_17 - .L_16)
.L_16:
        /*002c*/ 	.word	0x00000000
        /*0030*/ 	.short	0x0004
        /*0032*/ 	.short	0x0020
        /*0034*/ 	.byte	0x00, 0xf4, 0x21, 0x00


	//----- nvinfo : EIATTR_KPARAM_INFO
	.align		4
.L_17:
        /*0038*/ 	.byte	0x04, 0x17
        /*003a*/ 	.short	(.L_19 - .L_18)
.L_18:
        /*003c*/ 	.word	0x00000000
        /*0040*/ 	.short	0x0003
        /*0042*/ 	.short	0x0018
        /*0044*/ 	.byte	0x00, 0xf4, 0x21, 0x00


	//----- nvinfo : EIATTR_KPARAM_INFO
	.align		4
.L_19:
        /*0048*/ 	.byte	0x04, 0x17
        /*004a*/ 	.short	(.L_21 - .L_20)
.L_20:
        /*004c*/ 	.word	0x00000000
        /*0050*/ 	.short	0x0002
        /*0052*/ 	.short	0x0010
        /*0054*/ 	.byte	0x00, 0xf4, 0x21, 0x00


	//----- nvinfo : EIATTR_KPARAM_INFO
	.align		4
.L_21:
        /*0058*/ 	.byte	0x04, 0x17
        /*005a*/ 	.short	(.L_23 - .L_22)
.L_22:
        /*005c*/ 	.word	0x00000000
        /*0060*/ 	.short	0x0001
        /*0062*/ 	.short	0x0008
        /*0064*/ 	.byte	0x00, 0xf4, 0x21, 0x00


	//----- nvinfo : EIATTR_KPARAM_INFO
	.align		4
.L_23:
        /*0068*/ 	.byte	0x04, 0x17
        /*006a*/ 	.short	(.L_25 - .L_24)
.L_24:
        /*006c*/ 	.word	0x00000000
        /*0070*/ 	.short	0x0000
        /*0072*/ 	.short	0x0000
        /*0074*/ 	.byte	0x00, 0xf4, 0x21, 0x00


	//----- nvinfo : EIATTR_SPARSE_MMA_MASK
	.align		4
.L_25:
        /*0078*/ 	.byte	0x03, 0x50
        /*007a*/ 	.short	0x0000


	//----- nvinfo : EIATTR_MAXREG_COUNT
	.align		4
        /*007c*/ 	.byte	0x03, 0x1b
        /*007e*/ 	.short	0x00ff


	//----- nvinfo : EIATTR_EXIT_INSTR_OFFSETS
	.align		4
        /*0080*/ 	.byte	0x04, 0x1c
        /*0082*/ 	.short	(.L_27 - .L_26)


	//   ....[0]....
.L_26:
        /*0084*/ 	.word	0x000002d0


	//----- nvinfo : EIATTR_REQNTID
	.align		4
.L_27:
        /*0088*/ 	.byte	0x04, 0x10
        /*008a*/ 	.short	(.L_29 - .L_28)
.L_28:
        /*008c*/ 	.word	0x00000080
        /*0090*/ 	.word	0x00000001
        /*0094*/ 	.word	0x00000001


	//----- nvinfo : EIATTR_CBANK_PARAM_SIZE
	.align		4
.L_29:
        /*0098*/ 	.byte	0x03, 0x19
        /*009a*/ 	.short	0x0034


	//----- nvinfo : EIATTR_PARAM_CBANK
	.align		4
        /*009c*/ 	.byte	0x04, 0x0a
        /*009e*/ 	.short	(.L_31 - .L_30)
	.align		4
.L_30:
        /*00a0*/ 	.word	index@(.nv.constant0.triton_poi_fused__native_batch_norm_legit_no_training_leaky_relu_15)
        /*00a4*/ 	.short	0x0210
        /*00a6*/ 	.short	0x0034


	//----- nvinfo : EIATTR_SW_WAR
	.align		4
.L_31:
        /*00a8*/ 	.byte	0x04, 0x36
        /*00aa*/ 	.short	(.L_33 - .L_32)
.L_32:
        /*00ac*/ 	.word	0x00000008
.L_33:


//--------------------- .nv.callgraph             --------------------------
	.section	.nv.callgraph,"",@"SHT_CUDA_CALLGRAPH"
	.align	4
	.sectionentsize	8
	.align		4
        /*0000*/ 	.word	0x00000000
	.align		4
        /*0004*/ 	.word	0xffffffff
	.align		4
        /*0008*/ 	.word	0x00000000
	.align		4
        /*000c*/ 	.word	0xfffffffe
	.align		4
        /*0010*/ 	.word	0x00000000
	.align		4
        /*0014*/ 	.word	0xfffffffd
	.align		4
        /*0018*/ 	.word	0x00000000
	.align		4
        /*001c*/ 	.word	0xfffffffc


//--------------------- .nv.constant4             --------------------------
	.section	.nv.constant4,"a",@progbits
	.align	8
	.align		8
.nv.constant4:
        /*0000*/ 	.dword	_$_str
	.align		8
        /*0008*/ 	.dword	_$_str_$_2


//--------------------- .text.triton_poi_fused__native_batch_norm_legit_no_training_leaky_relu_15 --------------------------
	.section	.text.triton_poi_fused__native_batch_norm_legit_no_training_leaky_relu_15,"ax",@progbits
	.align	128
        .global         triton_poi_fused__native_batch_norm_legit_no_training_leaky_relu_15
        .type           triton_poi_fused__native_batch_norm_legit_no_training_leaky_relu_15,@function
        .size           triton_poi_fused__native_batch_norm_legit_no_training_leaky_relu_15,(.L_x_1 - triton_poi_fused__native_batch_norm_legit_no_training_leaky_relu_15)
        .other          triton_poi_fused__native_batch_norm_legit_no_training_leaky_relu_15,@"STO_CUDA_ENTRY STV_DEFAULT"
triton_poi_fused__native_batch_norm_legit_no_training_leaky_relu_15:
.text.triton_poi_fused__native_batch_norm_legit_no_training_leaky_relu_15:
[----:B------:R-:W-:Y:S01]  /*0000*/  LDC R1, c[0x0][0x28] ;  /* 0x00000a00ff017b82 */ /* 0x000fe20000000800 */
[----:B------:R-:W1:Y:S07]  /*0010*/  S2R R0, SR_TID.X ;  /* 0x0000000000007919 */ /* 0x000e6e0000002100 */
[----:B------:R-:W2:Y:S01]  /*0020*/  LDC.64 R6, c[0x0][0x228] ;  /* 0x00008a00ff067b82 */ /* 0x000ea20000000a00 */
[----:B------:R-:W-:Y:S01]  /*0030*/  ULDC.64 UR4, c[0x0][0x208] ;  /* 0x0000820000047ab9 */ /* 0x000fe20000000a00 */
[----:B------:R-:W3:Y:S06]  /*0040*/  S2R R3, SR_CTAID.X ;  /* 0x0000000000037919 */ /* 0x000eec0000002500 */
[----:B------:R-:W4:Y:S08]  /*0050*/  LDC.64 R4, c[0x0][0x220] ;  /* 0x00008800ff047b82 */ /* 0x000f300000000a00 */
[----:B------:R-:W5:Y:S08]  /*0060*/  LDC.64 R8, c[0x0][0x230] ;  /* 0x00008c00ff087b82 */ /* 0x000f700000000a00 */
[----:B------:R-:W5:Y:S01]  /*0070*/  LDC.64 R10, c[0x0][0x238] ;  /* 0x00008e00ff0a7b82 */ /* 0x000f620000000a00 */
[----:B-1----:R-:W-:-:S02]  /*0080*/  LOP3.LUT R0, R0, 0x7f, RZ, 0xc0, !PT ;  /* 0x0000007f00007812 */ /* 0x002fc400078ec0ff */
[----:B---3--:R-:W-:Y:S02]  /*0090*/  SHF.R.S32.HI R2, RZ, 0x18, R3 ;  /* 0x00000018ff027819 */ /* 0x008fe40000011403 */
[----:B------:R-:W-:Y:S02]  /*00a0*/  LEA R0, R3, R0, 0x7 ;  /* 0x0000000003007211 */ /* 0x000fe400078e38ff */
[----:B------:R-:W-:-:S04]  /*00b0*/  SGXT R3, R2, 0x1 ;  /* 0x000000010203781a */ /* 0x000fc80000000200 */
[----:B------:R-:W-:-:S04]  /*00c0*/  LEA.HI R3, R3, R0, RZ, 0x7 ;  /* 0x0000000003037211 */ /* 0x000fc800078f38ff */
[----:B------:R-:W-:-:S04]  /*00d0*/  LOP3.LUT R3, R3, 0xffffff80, RZ, 0xc0, !PT ;  /* 0xffffff8003037812 */ /* 0x000fc800078ec0ff */
[----:B------:R-:W-:Y:S02]  /*00e0*/  IADD3 R13, R0, -R3, RZ ;  /* 0x80000003000d7210 */ /* 0x000fe40007ffe0ff */
[----:B------:R-:W1:Y:S03]  /*00f0*/  LDC.64 R2, c[0x0][0x218] ;  /* 0x00008600ff027b82 */ /* 0x000e660000000a00 */
[----:B--2---:R-:W-:-:S06]  /*0100*/  IMAD.WIDE R6, R13, 0x4, R6 ;  /* 0x000000040d067825 */ /* 0x004fcc00078e0206 */
[----:B------:R-:W2:Y:S01]  /*0110*/  LDG.E.EL R6, desc[UR4][R6.64] ;  /* 0x0000000406067981 */ /* 0x000ea2000c2e1900 */
[----:B----4-:R-:W-:-:S04]  /*0120*/  IMAD.WIDE R4, R13, 0x4, R4 ;  /* 0x000000040d047825 */ /* 0x010fc800078e0204 */
[C---:B-----5:R-:W-:Y:S02]  /*0130*/  IMAD.WIDE R8, R13.reuse, 0x4, R8 ;  /* 0x000000040d087825 */ /* 0x060fe400078e0208 */
[----:B------:R3:W4:Y:S02]  /*0140*/  LDG.E.EL R5, desc[UR4][R4.64] ;  /* 0x0000000404057981 */ /* 0x000724000c2e1900 */
[----:B0-----:R-:W-:Y:S02]  /*0150*/  IMAD.WIDE R10, R13, 0x4, R10 ;  /* 0x000000040d0a7825 */ /* 0x001fe400078e020a */
[----:B------:R-:W5:Y:S02]  /*0160*/  LDG.E.EL R8, desc[UR4][R8.64] ;  /* 0x0000000408087981 */ /* 0x000f64000c2e1900 */
[----:B-1----:R-:W-:Y:S02]  /*0170*/  IMAD.WIDE R2, R0, 0x4, R2 ;  /* 0x0000000400027825 */ /* 0x002fe400078e0202 */
[----:B------:R-:W5:Y:S04]  /*0180*/  LDG.E.EL R11, desc[UR4][R10.64] ;  /* 0x000000040a0b7981 */ /* 0x000f68000c2e1900 */
[----:B------:R-:W4:Y:S01]  /*0190*/  LDG.E R2, desc[UR4][R2.64] ;  /* 0x0000000402027981 */ /* 0x000f22000c1e1900 */
[----:B---3--:R-:W-:Y:S01]  /*01a0*/  HFMA2.MMA R4, -RZ, RZ, 1.625, 0 ;  /* 0x3e800000ff047435 */ /* 0x008fe200000001ff */
[----:B--2---:R-:W-:-:S04]  /*01b0*/  FADD R6, R6, 9.9999997473787516356e-06 ;  /* 0x3727c5ac06067421 */ /* 0x004fc80000000000 */
[----:B------:R-:W0:Y:S02]  /*01c0*/  MUFU.SQRT R7, R6 ;  /* 0x0000000600077308 */ /* 0x000e240000002000 */
[C---:B0-----:R-:W-:Y:S02]  /*01d0*/  FSETP.GT.AND P0, PT, R7.reuse, 8.50705917302346158658e+37, PT ;  /* 0x7e8000000700780b */ /* 0x041fe40003f04000 */
[----:B------:R-:W-:-:S11]  /*01e0*/  FSETP.GEU.AND P1, PT, R7, 1.175494350822287508e-38, PT ;  /* 0x008000000700780b */ /* 0x000fd60003f2e000 */
[----:B------:R-:W-:-:S04]  /*01f0*/  @P0 FMUL R7, R7, 0.25 ;  /* 0x3e80000007070820 */ /* 0x000fc80000400000 */
[----:B------:R-:W-:-:S06]  /*0200*/  @!P1 FMUL R7, R7, 16777216 ;  /* 0x4b80000007079820 */ /* 0x000fcc0000400000 */
[----:B------:R-:W0:Y:S01]  /*0210*/  MUFU.RCP R7, R7 ;  /* 0x0000000700077308 */ /* 0x000e220000001000 */
[----:B------:R-:W-:Y:S01]  /*0220*/  FSEL R4, R4, 1, P0 ;  /* 0x3f80000004047808 */ /* 0x000fe20000000000 */
[----:B----4-:R-:W-:Y:S02]  /*0230*/  FADD R5, R2, -R5 ;  /* 0x8000000502057221 */ /* 0x010fe40000000000 */
[----:B------:R-:W1:Y:S02]  /*0240*/  LDC.64 R2, c[0x0][0x210] ;  /* 0x00008400ff027b82 */ /* 0x000e640000000a00 */
[----:B------:R-:W-:-:S04]  /*0250*/  @!P1 FMUL R4, R4, 16777216 ;  /* 0x4b80000004049820 */ /* 0x000fc80000400000 */
[----:B0-----:R-:W-:-:S04]  /*0260*/  FMUL R4, R7, R4 ;  /* 0x0000000407047220 */ /* 0x001fc80000400000 */
[----:B------:R-:W-:-:S04]  /*0270*/  FMUL R4, R5, R4 ;  /* 0x0000000405047220 */ /* 0x000fc80000400000 */
[----:B-----5:R-:W-:-:S05]  /*0280*/  FFMA R11, R8, R4, R11 ;  /* 0x00000004080b7223 */ /* 0x020fca000000000b */
[----:B------:R-:W-:Y:S01]  /*0290*/  FSETP.GT.AND P0, PT, R11, RZ, PT ;  /* 0x000000ff0b00720b */ /* 0x000fe20003f04000 */
[----:B-1----:R-:W-:-:S12]  /*02a0*/  IMAD.WIDE R2, R0, 0x4, R2 ;  /* 0x0000000400027825 */ /* 0x002fd800078e0202 */
[----:B------:R-:W-:-:S05]  /*02b0*/  @!P0 FMUL R11, R11, 0.10000000149011611938 ;  /* 0x3dcccccd0b0b8820 */ /* 0x000fca0000400000 */
[----:B------:R-:W-:Y:S01]  /*02c0*/  STG.E desc[UR4][R2.64], R11 ;  /* 0x0000000b02007986 */ /* 0x000fe2000c101904 */
[----:B------:R-:W-:Y:S05]  /*02d0*/  EXIT ;  /* 0x000000000000794d */ /* 0x000fea0003800000 */
.L_x_0:
[----:B------:R-:W-:-:S00]  /*02e0*/  BRA `(.L_x_0) ;  /* 0xfffffffc00fc7947 */ /* 0x000fc0000383ffff */
[----:B------:R-:W-:-:S00]  /*02f0*/  NOP ;  /* 0x0000000000007918 */ /* 0x000fc00000000000 */
        /* <DEDUP_REMOVED lines=8> */
.L_x_1:


//--------------------- .nv.global.init           --------------------------
	.section	.nv.global.init,"aw",@progbits
.nv.global.init:
	.type		_$_str,@object
	.size		_$_str,(_$_str_$_2 - _$_str)
_$_str:
        /*0000*/ 	.byte	0x5f, 0x5f, 0x43, 0x55, 0x44, 0x41, 0x5f, 0x46, 0x54, 0x5a, 0x00
	.type		_$_str_$_2,@object
	.size		_$_str_$_2,(.L_1 - _$_str_$_2)
_$_str_$_2:
        /*000b*/ 	.byte	0x5f, 0x5f, 0x43, 0x55, 0x44, 0x41, 0x5f, 0x50, 0x52, 0x45, 0x43, 0x5f, 0x53, 0x51, 0x52, 0x54
        /*001b*/ 	.byte	0x00
.L_1:


//--------------------- .nv.constant0.triton_poi_fused__native_batch_norm_legit_no_training_leaky_relu_15 --------------------------
	.section	.nv.constant0.triton_poi_fused__native_batch_norm_legit_no_training_leaky_relu_15,"a",@progbits
	.sectionflags	@""
	.align	4
.nv.constant0.triton_poi_fused__native_batch_norm_legit_no_training_leaky_relu_15:
	.zero		580
